//
// Generated by NVIDIA NVVM Compiler
//
// Compiler Build ID: CL-36424714
// Cuda compilation tools, release 13.0, V13.0.88
// Based on NVVM 20.0.0
//

.version 9.0
.target sm_100
.address_size 64

	// .globl	_Z8cal_PonePi
.extern .shared .align 16 .b8 DS[];

.visible .entry _Z8cal_PonePi(
	.param .u64 .ptr .align 1 _Z8cal_PonePi_param_0
)
{
	.reg .pred 	%p<10>;
	.reg .b32 	%r<87>;
	.reg .b64 	%rd<5>;

	ld.param.u64 	%rd2, [_Z8cal_PonePi_param_0];
	cvta.to.global.u64 	%rd3, %rd2;
	mov.u32 	%r42, %ctaid.x;
	mov.u32 	%r1, %ntid.x;
	mov.u32 	%r43, %tid.x;
	mad.lo.s32 	%r44, %r42, %r1, %r43;
	mov.u32 	%r2, %ctaid.y;
	mov.u32 	%r3, %ntid.y;
	mov.u32 	%r4, %tid.y;
	mad.lo.s32 	%r5, %r2, %r3, %r4;
	mad.lo.s32 	%r45, %r43, %r3, %r4;
	mov.u32 	%r6, %nctaid.y;
	mul.lo.s32 	%r7, %r6, %r3;
	mad.lo.s32 	%r46, %r44, %r7, %r5;
	mul.wide.s32 	%rd4, %r46, 4;
	add.s64 	%rd1, %rd3, %rd4;
	ld.global.u32 	%r47, [%rd1];
	shl.b32 	%r48, %r45, 2;
	mov.u32 	%r49, DS;
	add.s32 	%r8, %r49, %r48;
	st.shared.u32 	[%r8], %r47;
	bar.sync 	0;
	mul.lo.s32 	%r9, %r44, %r1;
	and.b32  	%r10, %r1, 3;
	setp.lt.u32 	%p1, %r1, 4;
	mov.b32 	%r83, 0;
	@%p1 bra 	$L__BB0_11;
	and.b32  	%r83, %r1, 2044;
	and.b32  	%r50, %r1, -4;
	neg.s32 	%r82, %r50;
	shl.b32 	%r13, %r7, 2;
	shl.b32 	%r51, %r5, 2;
	add.s32 	%r81, %r49, %r51;
	shl.b32 	%r15, %r7, 4;
	shl.b32 	%r16, %r7, 3;
	mul.lo.s32 	%r17, %r7, 12;
	shl.b32 	%r53, %r9, 2;
	add.s32 	%r54, %r53, %r49;
	add.s32 	%r80, %r54, 8;
$L__BB0_2:
	ld.shared.u32 	%r55, [%r80+-8];
	ld.shared.u32 	%r56, [%r81];
	add.s32 	%r22, %r56, %r55;
	ld.shared.u32 	%r57, [%r8];
	setp.ge.s32 	%p2, %r22, %r57;
	@%p2 bra 	$L__BB0_4;
	st.shared.u32 	[%r8], %r22;
$L__BB0_4:
	bar.sync 	0;
	ld.shared.u32 	%r58, [%r80+-4];
	add.s32 	%r59, %r81, %r13;
	ld.shared.u32 	%r60, [%r59];
	add.s32 	%r23, %r60, %r58;
	ld.shared.u32 	%r61, [%r8];
	setp.ge.s32 	%p3, %r23, %r61;
	@%p3 bra 	$L__BB0_6;
	st.shared.u32 	[%r8], %r23;
$L__BB0_6:
	bar.sync 	0;
	ld.shared.u32 	%r62, [%r80];
	add.s32 	%r63, %r81, %r16;
	ld.shared.u32 	%r64, [%r63];
	add.s32 	%r24, %r64, %r62;
	ld.shared.u32 	%r65, [%r8];
	setp.ge.s32 	%p4, %r24, %r65;
	@%p4 bra 	$L__BB0_8;
	st.shared.u32 	[%r8], %r24;
$L__BB0_8:
	bar.sync 	0;
	ld.shared.u32 	%r66, [%r80+4];
	add.s32 	%r67, %r81, %r17;
	ld.shared.u32 	%r68, [%r67];
	add.s32 	%r25, %r68, %r66;
	ld.shared.u32 	%r69, [%r8];
	setp.ge.s32 	%p5, %r25, %r69;
	@%p5 bra 	$L__BB0_10;
	st.shared.u32 	[%r8], %r25;
$L__BB0_10:
	bar.sync 	0;
	add.s32 	%r82, %r82, 4;
	add.s32 	%r81, %r81, %r15;
	add.s32 	%r80, %r80, 16;
	setp.ne.s32 	%p6, %r82, 0;
	@%p6 bra 	$L__BB0_2;
$L__BB0_11:
	setp.eq.s32 	%p7, %r10, 0;
	@%p7 bra 	$L__BB0_16;
	mad.lo.s32 	%r70, %r6, %r83, %r2;
	mad.lo.s32 	%r71, %r3, %r70, %r4;
	shl.b32 	%r72, %r71, 2;
	add.s32 	%r86, %r49, %r72;
	shl.b32 	%r31, %r7, 2;
	add.s32 	%r74, %r83, %r9;
	shl.b32 	%r75, %r74, 2;
	add.s32 	%r85, %r49, %r75;
	neg.s32 	%r84, %r10;
$L__BB0_13:
	.pragma "nounroll";
	ld.shared.u32 	%r76, [%r85];
	ld.shared.u32 	%r77, [%r86];
	add.s32 	%r37, %r77, %r76;
	ld.shared.u32 	%r78, [%r8];
	setp.ge.s32 	%p8, %r37, %r78;
	@%p8 bra 	$L__BB0_15;
	st.shared.u32 	[%r8], %r37;
$L__BB0_15:
	bar.sync 	0;
	add.s32 	%r86, %r86, %r31;
	add.s32 	%r85, %r85, 4;
	add.s32 	%r84, %r84, 1;
	setp.ne.s32 	%p9, %r84, 0;
	@%p9 bra 	$L__BB0_13;
$L__BB0_16:
	ld.shared.u32 	%r79, [%r8];
	st.global.u32 	[%rd1], %r79;
	bar.sync 	0;
	ret;

}
	// .globl	_Z8cal_PtwoPiS_S_
.visible .entry _Z8cal_PtwoPiS_S_(
	.param .u64 .ptr .align 1 _Z8cal_PtwoPiS_S__param_0,
	.param .u64 .ptr .align 1 _Z8cal_PtwoPiS_S__param_1,
	.param .u64 .ptr .align 1 _Z8cal_PtwoPiS_S__param_2
)
{
	.reg .pred 	%p<10>;
	.reg .b32 	%r<98>;
	.reg .b64 	%rd<29>;

	ld.param.u64 	%rd4, [_Z8cal_PtwoPiS_S__param_0];
	ld.param.u64 	%rd5, [_Z8cal_PtwoPiS_S__param_1];
	ld.param.u64 	%rd6, [_Z8cal_PtwoPiS_S__param_2];
	cvta.to.global.u64 	%rd1, %rd6;
	cvta.to.global.u64 	%rd2, %rd5;
	cvta.to.global.u64 	%rd7, %rd4;
	mov.u32 	%r57, %ctaid.x;
	mov.u32 	%r1, %ntid.x;
	mov.u32 	%r58, %tid.x;
	mad.lo.s32 	%r59, %r57, %r1, %r58;
	mov.u32 	%r2, %ctaid.y;
	mov.u32 	%r3, %ntid.y;
	mov.u32 	%r4, %tid.y;
	mad.lo.s32 	%r84, %r2, %r3, %r4;
	mad.lo.s32 	%r60, %r58, %r3, %r4;
	mov.u32 	%r6, %nctaid.y;
	mul.lo.s32 	%r7, %r6, %r3;
	mad.lo.s32 	%r61, %r59, %r7, %r84;
	mul.wide.s32 	%rd8, %r61, 4;
	add.s64 	%rd3, %rd7, %rd8;
	ld.global.u32 	%r62, [%rd3];
	shl.b32 	%r63, %r60, 2;
	mov.u32 	%r64, DS;
	add.s32 	%r8, %r64, %r63;
	st.shared.u32 	[%r8], %r62;
	bar.sync 	0;
	mul.lo.s32 	%r9, %r59, %r1;
	and.b32  	%r10, %r1, 3;
	setp.lt.u32 	%p1, %r1, 4;
	mov.b32 	%r93, 0;
	@%p1 bra 	$L__BB1_11;
	and.b32  	%r93, %r1, 2044;
	and.b32  	%r65, %r1, -4;
	neg.s32 	%r88, %r65;
	add.s32 	%r66, %r6, %r2;
	mad.lo.s32 	%r87, %r3, %r66, %r4;
	shl.b32 	%r14, %r7, 2;
	shl.b32 	%r67, %r6, 1;
	add.s32 	%r68, %r2, %r67;
	mad.lo.s32 	%r86, %r3, %r68, %r4;
	mad.lo.s32 	%r69, %r6, 3, %r2;
	mad.lo.s32 	%r85, %r3, %r69, %r4;
	add.s32 	%r83, %r9, 3;
$L__BB1_2:
	add.s32 	%r24, %r83, -2;
	add.s32 	%r70, %r83, -3;
	mul.wide.u32 	%rd9, %r70, 4;
	add.s64 	%rd10, %rd2, %rd9;
	ld.global.u32 	%r71, [%rd10];
	mul.wide.u32 	%rd11, %r84, 4;
	add.s64 	%rd12, %rd1, %rd11;
	ld.global.u32 	%r72, [%rd12];
	add.s32 	%r25, %r72, %r71;
	ld.shared.u32 	%r89, [%r8];
	setp.ge.s32 	%p2, %r25, %r89;
	@%p2 bra 	$L__BB1_4;
	st.shared.u32 	[%r8], %r25;
	mov.u32 	%r89, %r25;
$L__BB1_4:
	st.global.u32 	[%rd3], %r89;
	bar.sync 	0;
	mul.wide.u32 	%rd13, %r24, 4;
	add.s64 	%rd14, %rd2, %rd13;
	ld.global.u32 	%r73, [%rd14];
	mul.wide.u32 	%rd15, %r87, 4;
	add.s64 	%rd16, %rd1, %rd15;
	ld.global.u32 	%r74, [%rd16];
	add.s32 	%r28, %r74, %r73;
	ld.shared.u32 	%r90, [%r8];
	setp.ge.s32 	%p3, %r28, %r90;
	@%p3 bra 	$L__BB1_6;
	st.shared.u32 	[%r8], %r28;
	mov.u32 	%r90, %r28;
$L__BB1_6:
	st.global.u32 	[%rd3], %r90;
	bar.sync 	0;
	add.s32 	%r75, %r24, 1;
	mul.wide.u32 	%rd17, %r75, 4;
	add.s64 	%rd18, %rd2, %rd17;
	ld.global.u32 	%r76, [%rd18];
	mul.wide.u32 	%rd19, %r86, 4;
	add.s64 	%rd20, %rd1, %rd19;
	ld.global.u32 	%r77, [%rd20];
	add.s32 	%r31, %r77, %r76;
	ld.shared.u32 	%r91, [%r8];
	setp.ge.s32 	%p4, %r31, %r91;
	@%p4 bra 	$L__BB1_8;
	st.shared.u32 	[%r8], %r31;
	mov.u32 	%r91, %r31;
$L__BB1_8:
	st.global.u32 	[%rd3], %r91;
	bar.sync 	0;
	mul.wide.u32 	%rd21, %r83, 4;
	add.s64 	%rd22, %rd2, %rd21;
	ld.global.u32 	%r78, [%rd22];
	mul.wide.u32 	%rd23, %r85, 4;
	add.s64 	%rd24, %rd1, %rd23;
	ld.global.u32 	%r79, [%rd24];
	add.s32 	%r34, %r79, %r78;
	ld.shared.u32 	%r92, [%r8];
	setp.ge.s32 	%p5, %r34, %r92;
	@%p5 bra 	$L__BB1_10;
	st.shared.u32 	[%r8], %r34;
	mov.u32 	%r92, %r34;
$L__BB1_10:
	st.global.u32 	[%rd3], %r92;
	bar.sync 	0;
	add.s32 	%r88, %r88, 4;
	add.s32 	%r87, %r87, %r14;
	add.s32 	%r86, %r86, %r14;
	add.s32 	%r85, %r85, %r14;
	add.s32 	%r84, %r84, %r14;
	add.s32 	%r83, %r83, 4;
	setp.ne.s32 	%p6, %r88, 0;
	@%p6 bra 	$L__BB1_2;
$L__BB1_11:
	setp.eq.s32 	%p7, %r10, 0;
	@%p7 bra 	$L__BB1_16;
	mad.lo.s32 	%r80, %r6, %r93, %r2;
	mad.lo.s32 	%r96, %r3, %r80, %r4;
	add.s32 	%r95, %r93, %r9;
	neg.s32 	%r94, %r10;
$L__BB1_13:
	.pragma "nounroll";
	mul.wide.u32 	%rd25, %r95, 4;
	add.s64 	%rd26, %rd2, %rd25;
	ld.global.u32 	%r81, [%rd26];
	mul.wide.u32 	%rd27, %r96, 4;
	add.s64 	%rd28, %rd1, %rd27;
	ld.global.u32 	%r82, [%rd28];
	add.s32 	%r50, %r82, %r81;
	ld.shared.u32 	%r97, [%r8];
	setp.ge.s32 	%p8, %r50, %r97;
	@%p8 bra 	$L__BB1_15;
	st.shared.u32 	[%r8], %r50;
	mov.u32 	%r97, %r50;
$L__BB1_15:
	st.global.u32 	[%rd3], %r97;
	bar.sync 	0;
	add.s32 	%r96, %r96, %r7;
	add.s32 	%r95, %r95, 1;
	add.s32 	%r94, %r94, 1;
	setp.ne.s32 	%p9, %r94, 0;
	@%p9 bra 	$L__BB1_13;
$L__BB1_16:
	ret;

}


// ===== COMPILED SASS (sm_100) =====

	.target	sm_100

	.elftype	@"ET_EXEC"


//--------------------- .note.nv.tkinfo           --------------------------
	.section	.note.nv.tkinfo,"",@"SHT_NOTE"
	.sectionflags	@"SHF_NOTE_NV_TKINFO"
	.tkinfo
        /*0018*/ 	.word	0x00000002
        /*0030*/ 	.string	""
        /*0030*/ 	.string	"ptxas"
        /*0030*/ 	.string	"Cuda compilation tools, release 13.0, V13.0.88"
        /*0030*/ 	.string	"Build cuda_13.0.r13.0/compiler.36424714_0"
        /*0030*/ 	.string	"-arch sm_100 -m 64 "



//--------------------- .note.nv.cuinfo           --------------------------
	.section	.note.nv.cuinfo,"",@"SHT_NOTE"
	.sectionflags	@"SHF_NOTE_NV_CUINFO"
        /*0018*/ 	.short	0x0002
        /*001a*/ 	.short	0x0064
        /*001c*/ 	.short	0x0082
	.zero		2


//--------------------- .nv.info                  --------------------------
	.section	.nv.info,"",@"SHT_CUDA_INFO"
	.align	4


	//----- nvinfo : EIATTR_REGCOUNT
	.align		4
        /*0000*/ 	.byte	0x04, 0x2f
        /*0002*/ 	.short	(.L_1 - .L_0)
	.align		4
.L_0:
        /*0004*/ 	.word	index@(_Z8cal_PonePi)
        /*0008*/ 	.word	0x00000018


	//----- nvinfo : EIATTR_FRAME_SIZE
	.align		4
.L_1:
        /*000c*/ 	.byte	0x04, 0x11
        /*000e*/ 	.short	(.L_3 - .L_2)
	.align		4
.L_2:
        /*0010*/ 	.word	index@(_Z8cal_PonePi)
        /*0014*/ 	.word	0x00000000


	//----- nvinfo : EIATTR_REGCOUNT
	.align		4
.L_3:
        /*0018*/ 	.byte	0x04, 0x2f
        /*001a*/ 	.short	(.L_5 - .L_4)
	.align		4
.L_4:
        /*001c*/ 	.word	index@(_Z8cal_PtwoPiS_S_)
        /*0020*/ 	.word	0x00000020


	//----- nvinfo : EIATTR_FRAME_SIZE
	.align		4
.L_5:
        /*0024*/ 	.byte	0x04, 0x11
        /*0026*/ 	.short	(.L_7 - .L_6)
	.align		4
.L_6:
        /*0028*/ 	.word	index@(_Z8cal_PtwoPiS_S_)
        /*002c*/ 	.word	0x00000000


	//----- nvinfo : EIATTR_MIN_STACK_SIZE
	.align		4
.L_7:
        /*0030*/ 	.byte	0x04, 0x12
        /*0032*/ 	.short	(.L_9 - .L_8)
	.align		4
.L_8:
        /*0034*/ 	.word	index@(_Z8cal_PtwoPiS_S_)
        /*0038*/ 	.word	0x00000000


	//----- nvinfo : EIATTR_MIN_STACK_SIZE
	.align		4
.L_9:
        /*003c*/ 	.byte	0x04, 0x12
        /*003e*/ 	.short	(.L_11 - .L_10)
	.align		4
.L_10:
        /*0040*/ 	.word	index@(_Z8cal_PonePi)
        /*0044*/ 	.word	0x00000000
.L_11:


//--------------------- .nv.compat                --------------------------
	.section	.nv.compat,"",@"SHT_CUDA_COMPAT_INFO"
	.align	4
        /*0000*/ 	.byte	0x02, 0x09, 0x00, 0x00, 0x02, 0x02, 0x01, 0x00, 0x02, 0x05, 0x05, 0x00, 0x03, 0x07, 0x01, 0x01
        /*0010*/ 	.byte	0x02, 0x03, 0x00, 0x00, 0x02, 0x06, 0x01, 0x00, 0x04, 0x0b, 0x08, 0x00, 0x09, 0x00, 0x00, 0x00
        /*0020*/ 	.byte	0x00, 0x00, 0x00, 0x00


//--------------------- .nv.info._Z8cal_PtwoPiS_S_ --------------------------
	.section	.nv.info._Z8cal_PtwoPiS_S_,"",@"SHT_CUDA_INFO"
	.sectionflags	@""
	.align	4


	//----- nvinfo : EIATTR_CUDA_API_VERSION
	.align		4
        /*0000*/ 	.byte	0x04, 0x37
        /*0002*/ 	.short	(.L_13 - .L_12)
.L_12:
        /*0004*/ 	.word	0x00000082


	//----- nvinfo : EIATTR_KPARAM_INFO
	.align		4
.L_13:
        /*0008*/ 	.byte	0x04, 0x17
        /*000a*/ 	.short	(.L_15 - .L_14)
.L_14:
        /*000c*/ 	.word	0x00000000
        /*0010*/ 	.short	0x0002
        /*0012*/ 	.short	0x0010
        /*0014*/ 	.byte	0x00, 0xf5, 0x21, 0x00


	//----- nvinfo : EIATTR_KPARAM_INFO
	.align		4
.L_15:
        /*0018*/ 	.byte	0x04, 0x17
        /*001a*/ 	.short	(.L_17 - .L_16)
.L_16:
        /*001c*/ 	.word	0x00000000
        /*0020*/ 	.short	0x0001
        /*0022*/ 	.short	0x0008
        /*0024*/ 	.byte	0x00, 0xf5, 0x21, 0x00


	//----- nvinfo : EIATTR_KPARAM_INFO
	.align		4
.L_17:
        /*0028*/ 	.byte	0x04, 0x17
        /*002a*/ 	.short	(.L_19 - .L_18)
.L_18:
        /*002c*/ 	.word	0x00000000
        /*0030*/ 	.short	0x0000
        /*0032*/ 	.short	0x0000
        /*0034*/ 	.byte	0x00, 0xf5, 0x21, 0x00


	//----- nvinfo : EIATTR_SPARSE_MMA_MASK
	.align		4
.L_19:
        /*0038*/ 	.byte	0x03, 0x50
        /*003a*/ 	.short	0x0000


	//----- nvinfo : EIATTR_MAXREG_COUNT
	.align		4
        /*003c*/ 	.byte	0x03, 0x1b
        /*003e*/ 	.short	0x00ff


	//----- nvinfo : EIATTR_NUM_BARRIERS
	.align		4
        /*0040*/ 	.byte	0x02, 0x4c
        /*0042*/ 	.byte	0x01
	.zero		1


	//----- nvinfo : EIATTR_MERCURY_ISA_VERSION
	.align		4
        /*0044*/ 	.byte	0x03, 0x5f
        /*0046*/ 	.short	0x0101


	//----- nvinfo : EIATTR_VRC_CTA_INIT_COUNT
	.align		4
        /*0048*/ 	.byte	0x02, 0x4a
	.zero		1
	.zero		1


	//----- nvinfo : EIATTR_EXIT_INSTR_OFFSETS
	.align		4
        /*004c*/ 	.byte	0x04, 0x1c
        /*004e*/ 	.short	(.L_21 - .L_20)


	//   ....[0]....
.L_20:
        /*0050*/ 	.word	0x00000600


	//   ....[1]....
        /*0054*/ 	.word	0x00000770


	//----- nvinfo : EIATTR_CBANK_PARAM_SIZE
	.align		4
.L_21:
        /*0058*/ 	.byte	0x03, 0x19
        /*005a*/ 	.short	0x0018


	//----- nvinfo : EIATTR_PARAM_CBANK
	.align		4
        /*005c*/ 	.byte	0x04, 0x0a
        /*005e*/ 	.short	(.L_23 - .L_22)
	.align		4
.L_22:
        /*0060*/ 	.word	index@(.nv.constant0._Z8cal_PtwoPiS_S_)
        /*0064*/ 	.short	0x0380
        /*0066*/ 	.short	0x0018


	//----- nvinfo : EIATTR_SW_WAR
	.align		4
.L_23:
        /*0068*/ 	.byte	0x04, 0x36
        /*006a*/ 	.short	(.L_25 - .L_24)
.L_24:
        /*006c*/ 	.word	0x00000008
.L_25:


//--------------------- .nv.info._Z8cal_PonePi    --------------------------
	.section	.nv.info._Z8cal_PonePi,"",@"SHT_CUDA_INFO"
	.sectionflags	@""
	.align	4


	//----- nvinfo : EIATTR_CUDA_API_VERSION
	.align		4
        /*0000*/ 	.byte	0x04, 0x37
        /*0002*/ 	.short	(.L_27 - .L_26)
.L_26:
        /*0004*/ 	.word	0x00000082


	//----- nvinfo : EIATTR_KPARAM_INFO
	.align		4
.L_27:
        /*0008*/ 	.byte	0x04, 0x17
        /*000a*/ 	.short	(.L_29 - .L_28)
.L_28:
        /*000c*/ 	.word	0x00000000
        /*0010*/ 	.short	0x0000
        /*0012*/ 	.short	0x0000
        /*0014*/ 	.byte	0x00, 0xf5, 0x21, 0x00


	//----- nvinfo : EIATTR_SPARSE_MMA_MASK
	.align		4
.L_29:
        /*0018*/ 	.byte	0x03, 0x50
        /*001a*/ 	.short	0x0000


	//----- nvinfo : EIATTR_MAXREG_COUNT
	.align		4
        /*001c*/ 	.byte	0x03, 0x1b
        /*001e*/ 	.short	0x00ff


	//----- nvinfo : EIATTR_NUM_BARRIERS
	.align		4
        /*0020*/ 	.byte	0x02, 0x4c
        /*0022*/ 	.byte	0x01
	.zero		1


	//----- nvinfo : EIATTR_MERCURY_ISA_VERSION
	.align		4
        /*0024*/ 	.byte	0x03, 0x5f
        /*0026*/ 	.short	0x0101


	//----- nvinfo : EIATTR_VRC_CTA_INIT_COUNT
	.align		4
        /*0028*/ 	.byte	0x02, 0x4a
	.zero		1
	.zero		1


	//----- nvinfo : EIATTR_EXIT_INSTR_OFFSETS
	.align		4
        /*002c*/ 	.byte	0x04, 0x1c
        /*002e*/ 	.short	(.L_31 - .L_30)


	//   ....[0]....
.L_30:
        /*0030*/ 	.word	0x000005d0


	//----- nvinfo : EIATTR_CBANK_PARAM_SIZE
	.align		4
.L_31:
        /*0034*/ 	.byte	0x03, 0x19
        /*0036*/ 	.short	0x0008


	//----- nvinfo : EIATTR_PARAM_CBANK
	.align		4
        /*0038*/ 	.byte	0x04, 0x0a
        /*003a*/ 	.short	(.L_33 - .L_32)
	.align		4
.L_32:
        /*003c*/ 	.word	index@(.nv.constant0._Z8cal_PonePi)
        /*0040*/ 	.short	0x0380
        /*0042*/ 	.short	0x0008


	//----- nvinfo : EIATTR_SW_WAR
	.align		4
.L_33:
        /*0044*/ 	.byte	0x04, 0x36
        /*0046*/ 	.short	(.L_35 - .L_34)
.L_34:
        /*0048*/ 	.word	0x00000008
.L_35:


//--------------------- .nv.callgraph             --------------------------
	.section	.nv.callgraph,"",@"SHT_CUDA_CALLGRAPH"
	.align	4
	.sectionentsize	8
	.align		4
        /*0000*/ 	.word	0x00000000
	.align		4
        /*0004*/ 	.word	0xffffffff
	.align		4
        /*0008*/ 	.word	0x00000000
	.align		4
        /*000c*/ 	.word	0xfffffffe
	.align		4
        /*0010*/ 	.word	0x00000000
	.align		4
        /*0014*/ 	.word	0xfffffffd
	.align		4
        /*0018*/ 	.word	0x00000000
	.align		4
        /*001c*/ 	.word	0xfffffffc


//--------------------- .text._Z8cal_PtwoPiS_S_   --------------------------
	.section	.text._Z8cal_PtwoPiS_S_,"ax",@progbits
	.align	128
        .global         _Z8cal_PtwoPiS_S_
        .type           _Z8cal_PtwoPiS_S_,@function
        .size           _Z8cal_PtwoPiS_S_,(.L_x_9 - _Z8cal_PtwoPiS_S_)
        .other          _Z8cal_PtwoPiS_S_,@"STO_CUDA_ENTRY STV_DEFAULT"
_Z8cal_PtwoPiS_S_:
.text._Z8cal_PtwoPiS_S_:
[----:B------:R-:W-:Y:S01]  /*0000*/  LDC R1, c[0x0][0x37c] ;  /* 0x0000df00ff017b82 */ /* 0x000fe20000000800 */
[----:B------:R-:W0:Y:S07]  /*0010*/  S2R R7, SR_TID.X ;  /* 0x0000000000077919 */ /* 0x000e2e0000002100 */
[----:B------:R-:W0:Y:S01]  /*0020*/  LDC R26, c[0x0][0x360] ;  /* 0x0000d800ff1a7b82 */ /* 0x000e220000000800 */
[----:B------:R-:W1:Y:S01]  /*0030*/  LDCU UR8, c[0x0][0x364] ;  /* 0x00006c80ff0877ac */ /* 0x000e620008000800 */
[----:B------:R-:W1:Y:S01]  /*0040*/  S2R R0, SR_TID.Y ;  /* 0x0000000000007919 */ /* 0x000e620000002200 */
[----:B------:R-:W2:Y:S01]  /*0050*/  LDCU.64 UR6, c[0x0][0x358] ;  /* 0x00006b00ff0677ac */ /* 0x000ea20008000a00 */
[----:B------:R-:W1:Y:S04]  /*0060*/  S2R R3, SR_CTAID.Y ;  /* 0x0000000000037919 */ /* 0x000e680000002600 */
[----:B------:R-:W0:Y:S08]  /*0070*/  S2UR UR4, SR_CTAID.X ;  /* 0x00000000000479c3 */ /* 0x000e300000002500 */
[----:B------:R-:W3:Y:S08]  /*0080*/  LDC R2, c[0x0][0x374] ;  /* 0x0000dd00ff027b82 */ /* 0x000ef00000000800 */
[----:B------:R-:W4:Y:S01]  /*0090*/  LDC.64 R10, c[0x0][0x380] ;  /* 0x0000e000ff0a7b82 */ /* 0x000f220000000a00 */
[----:B0-----:R-:W-:-:S02]  /*00a0*/  IMAD R9, R26, UR4, R7 ;  /* 0x000000041a097c24 */ /* 0x001fc4000f8e0207 */
[----:B-1----:R-:W-:Y:S02]  /*00b0*/  IMAD R25, R3, UR8, R0 ;  /* 0x0000000803197c24 */ /* 0x002fe4000f8e0200 */
[----:B---3--:R-:W-:-:S04]  /*00c0*/  IMAD R4, R2, UR8, RZ ;  /* 0x0000000802047c24 */ /* 0x008fc8000f8e02ff */
[----:B------:R-:W-:-:S04]  /*00d0*/  IMAD R5, R9, R4, R25 ;  /* 0x0000000409057224 */ /* 0x000fc800078e0219 */
[----:B----4-:R-:W-:-:S05]  /*00e0*/  IMAD.WIDE R10, R5, 0x4, R10 ;  /* 0x00000004050a7825 */ /* 0x010fca00078e020a */
[----:B--2---:R-:W2:Y:S01]  /*00f0*/  LDG.E R13, desc[UR6][R10.64] ;  /* 0x000000060a0d7981 */ /* 0x004ea2000c1e1900 */
[----:B------:R-:W0:Y:S01]  /*0100*/  S2UR UR5, SR_CgaCtaId ;  /* 0x00000000000579c3 */ /* 0x000e220000008800 */
[----:B------:R-:W-:Y:S01]  /*0110*/  UMOV UR4, 0x400 ;  /* 0x0000040000047882 */ /* 0x000fe20000000000 */
[C---:B------:R-:W-:Y:S01]  /*0120*/  ISETP.GE.U32.AND P1, PT, R26.reuse, 0x4, PT ;  /* 0x000000041a00780c */ /* 0x040fe20003f26070 */
[----:B------:R-:W-:Y:S01]  /*0130*/  IMAD R6, R7, UR8, R0 ;  /* 0x0000000807067c24 */ /* 0x000fe2000f8e0200 */
[----:B------:R-:W-:Y:S01]  /*0140*/  LOP3.LUT R5, R26, 0x3, RZ, 0xc0, !PT ;  /* 0x000000031a057812 */ /* 0x000fe200078ec0ff */
[----:B------:R-:W-:Y:S02]  /*0150*/  HFMA2 R7, -RZ, RZ, 0, 0 ;  /* 0x00000000ff077431 */ /* 0x000fe400000001ff */
[----:B------:R-:W-:Y:S01]  /*0160*/  IMAD R8, R9, R26, RZ ;  /* 0x0000001a09087224 */ /* 0x000fe200078e02ff */
[----:B------:R-:W-:Y:S01]  /*0170*/  ISETP.NE.AND P0, PT, R5, RZ, PT ;  /* 0x000000ff0500720c */ /* 0x000fe20003f05270 */
[----:B0-----:R-:W-:-:S06]  /*0180*/  ULEA UR4, UR5, UR4, 0x18 ;  /* 0x0000000405047291 */ /* 0x001fcc000f8ec0ff */
[----:B------:R-:W-:-:S05]  /*0190*/  LEA R6, R6, UR4, 0x2 ;  /* 0x0000000406067c11 */ /* 0x000fca000f8e10ff */
[----:B--2---:R0:W-:Y:S01]  /*01a0*/  STS [R6], R13 ;  /* 0x0000000d06007388 */ /* 0x0041e20000000800 */
[----:B------:R-:W-:Y:S06]  /*01b0*/  BAR.SYNC.DEFER_BLOCKING 0x0 ;  /* 0x0000000000007b1d */ /* 0x000fec0000010000 */
[----:B------:R-:W-:Y:S05]  /*01c0*/  @!P1 BRA `(.L_x_0) ;  /* 0x00000004000c9947 */ /* 0x000fea0003800000 */
[----:B0-----:R-:W0:Y:S01]  /*01d0*/  LDC.64 R12, c[0x0][0x388] ;  /* 0x0000e200ff0c7b82 */ /* 0x001e220000000a00 */
[----:B------:R-:W-:Y:S01]  /*01e0*/  LOP3.LUT R7, R26, 0x7fc, RZ, 0xc0, !PT ;  /* 0x000007fc1a077812 */ /* 0x000fe200078ec0ff */
[C-C-:B------:R-:W-:Y:S01]  /*01f0*/  IMAD R29, R2.reuse, 0x2, R3.reuse ;  /* 0x00000002021d7824 */ /* 0x140fe200078e0203 */
[----:B------:R-:W-:Y:S01]  /*0200*/  IADD3 R27, PT, PT, R3, R2, RZ ;  /* 0x00000002031b7210 */ /* 0x000fe20007ffe0ff */
[----:B------:R-:W-:Y:S01]  /*0210*/  IMAD R17, R2, 0x3, R3 ;  /* 0x0000000302117824 */ /* 0x000fe200078e0203 */
[----:B------:R-:W-:Y:S01]  /*0220*/  LOP3.LUT R26, R26, 0xfffffffc, RZ, 0xc0, !PT ;  /* 0xfffffffc1a1a7812 */ /* 0x000fe200078ec0ff */
[--C-:B------:R-:W-:Y:S01]  /*0230*/  IMAD R29, R29, UR8, R0.reuse ;  /* 0x000000081d1d7c24 */ /* 0x100fe2000f8e0200 */
[----:B------:R-:W-:Y:S01]  /*0240*/  IADD3 R9, PT, PT, R8, 0x3, RZ ;  /* 0x0000000308097810 */ /* 0x000fe20007ffe0ff */
[----:B------:R-:W1:Y:S01]  /*0250*/  LDC.64 R14, c[0x0][0x390] ;  /* 0x0000e400ff0e7b82 */ /* 0x000e620000000a00 */
[----:B------:R-:W-:Y:S01]  /*0260*/  IADD3 R26, PT, PT, -R26, RZ, RZ ;  /* 0x000000ff1a1a7210 */ /* 0x000fe20007ffe1ff */
[----:B------:R-:W-:-:S02]  /*0270*/  IMAD R27, R27, UR8, R0 ;  /* 0x000000081b1b7c24 */ /* 0x000fc4000f8e0200 */
[----:B------:R-:W-:-:S07]  /*0280*/  IMAD R24, R17, UR8, R0 ;  /* 0x0000000811187c24 */ /* 0x000fce000f8e0200 */
.L_x_1:
[----:B--2---:R-:W-:Y:S01]  /*0290*/  VIADD R19, R9, 0xfffffffd ;  /* 0xfffffffd09137836 */ /* 0x004fe20000000000 */
[----:B------:R-:W2:Y:S01]  /*02a0*/  LDS R28, [R6] ;  /* 0x00000000061c7984 */ /* 0x000ea20000000800 */
[----:B-1----:R-:W-:-:S04]  /*02b0*/  IMAD.WIDE.U32 R16, R25, 0x4, R14 ;  /* 0x0000000419107825 */ /* 0x002fc800078e000e */
[----:B0-----:R-:W-:Y:S02]  /*02c0*/  IMAD.WIDE.U32 R18, R19, 0x4, R12 ;  /* 0x0000000413127825 */ /* 0x001fe400078e000c */
[----:B------:R-:W3:Y:S04]  /*02d0*/  LDG.E R17, desc[UR6][R16.64] ;  /* 0x0000000610117981 */ /* 0x000ee8000c1e1900 */
[----:B------:R-:W3:Y:S01]  /*02e0*/  LDG.E R18, desc[UR6][R18.64] ;  /* 0x0000000612127981 */ /* 0x000ee2000c1e1900 */
[----:B------:R-:W-:Y:S01]  /*02f0*/  IADD3 R23, PT, PT, R9, -0x2, RZ ;  /* 0xfffffffe09177810 */ /* 0x000fe20007ffe0ff */
[----:B------:R-:W-:-:S04]  /*0300*/  IMAD.WIDE.U32 R20, R27, 0x4, R14 ;  /* 0x000000041b147825 */ /* 0x000fc800078e000e */
[----:B------:R-:W-:Y:S01]  /*0310*/  IMAD.WIDE.U32 R22, R23, 0x4, R12 ;  /* 0x0000000417167825 */ /* 0x000fe200078e000c */
[----:B---3--:R-:W-:-:S04]  /*0320*/  IADD3 R19, PT, PT, R18, R17, RZ ;  /* 0x0000001112137210 */ /* 0x008fc80007ffe0ff */
[----:B--2---:R-:W-:-:S13]  /*0330*/  ISETP.GE.AND P1, PT, R19, R28, PT ;  /* 0x0000001c1300720c */ /* 0x004fda0003f26270 */
[----:B------:R-:W-:Y:S01]  /*0340*/  @!P1 IMAD.MOV.U32 R28, RZ, RZ, R19 ;  /* 0x000000ffff1c9224 */ /* 0x000fe200078e0013 */
[----:B------:R0:W-:Y:S04]  /*0350*/  @!P1 STS [R6], R19 ;  /* 0x0000001306009388 */ /* 0x0001e80000000800 */
[----:B------:R-:W-:Y:S01]  /*0360*/  STG.E desc[UR6][R10.64], R28 ;  /* 0x0000001c0a007986 */ /* 0x000fe2000c101906 */
[----:B------:R-:W-:Y:S06]  /*0370*/  BAR.SYNC.DEFER_BLOCKING 0x0 ;  /* 0x0000000000007b1d */ /* 0x000fec0000010000 */
[----:B------:R-:W2:Y:S04]  /*0380*/  LDG.E R22, desc[UR6][R22.64] ;  /* 0x0000000616167981 */ /* 0x000ea8000c1e1900 */
[----:B------:R-:W2:Y:S01]  /*0390*/  LDG.E R21, desc[UR6][R20.64] ;  /* 0x0000000614157981 */ /* 0x000ea2000c1e1900 */
[----:B------:R-:W-:Y:S01]  /*03a0*/  IADD3 R17, PT, PT, R9, -0x1, RZ ;  /* 0xffffffff09117810 */ /* 0x000fe20007ffe0ff */
[----:B0-----:R-:W-:-:S02]  /*03b0*/  IMAD.WIDE.U32 R18, R29, 0x4, R14 ;  /* 0x000000041d127825 */ /* 0x001fc400078e000e */
[----:B------:R-:W0:Y:S02]  /*03c0*/  LDS R28, [R6] ;  /* 0x00000000061c7984 */ /* 0x000e240000000800 */
[----:B------:R-:W-:Y:S01]  /*03d0*/  IMAD.WIDE.U32 R16, R17, 0x4, R12 ;  /* 0x0000000411107825 */ /* 0x000fe200078e000c */
[----:B--2---:R-:W-:-:S04]  /*03e0*/  IADD3 R23, PT, PT, R22, R21, RZ ;  /* 0x0000001516177210 */ /* 0x004fc80007ffe0ff */
[----:B0-----:R-:W-:-:S13]  /*03f0*/  ISETP.GE.AND P1, PT, R23, R28, PT ;  /* 0x0000001c1700720c */ /* 0x001fda0003f26270 */
[----:B------:R-:W-:Y:S01]  /*0400*/  @!P1 IMAD.MOV.U32 R28, RZ, RZ, R23 ;  /* 0x000000ffff1c9224 */ /* 0x000fe200078e0017 */
[----:B------:R0:W-:Y:S04]  /*0410*/  @!P1 STS [R6], R23 ;  /* 0x0000001706009388 */ /* 0x0001e80000000800 */
[----:B------:R-:W-:Y:S01]  /*0420*/  STG.E desc[UR6][R10.64], R28 ;  /* 0x0000001c0a007986 */ /* 0x000fe2000c101906 */
[----:B------:R-:W-:Y:S06]  /*0430*/  BAR.SYNC.DEFER_BLOCKING 0x0 ;  /* 0x0000000000007b1d */ /* 0x000fec0000010000 */
[----:B------:R1:W2:Y:S04]  /*0440*/  LDG.E R16, desc[UR6][R16.64] ;  /* 0x0000000610107981 */ /* 0x0002a8000c1e1900 */
[----:B------:R-:W2:Y:S01]  /*0450*/  LDG.E R19, desc[UR6][R18.64] ;  /* 0x0000000612137981 */ /* 0x000ea2000c1e1900 */
[----:B------:R-:W-:-:S04]  /*0460*/  IMAD.WIDE.U32 R20, R9, 0x4, R12 ;  /* 0x0000000409147825 */ /* 0x000fc800078e000c */
[----:B0-----:R-:W-:Y:S01]  /*0470*/  IMAD.WIDE.U32 R22, R24, 0x4, R14 ;  /* 0x0000000418167825 */ /* 0x001fe200078e000e */
[----:B-1----:R-:W0:Y:S01]  /*0480*/  LDS R17, [R6] ;  /* 0x0000000006117984 */ /* 0x002e220000000800 */
[----:B--2---:R-:W-:-:S04]  /*0490*/  IADD3 R16, PT, PT, R16, R19, RZ ;  /* 0x0000001310107210 */ /* 0x004fc80007ffe0ff */
[----:B0-----:R-:W-:-:S13]  /*04a0*/  ISETP.GE.AND P1, PT, R16, R17, PT ;  /* 0x000000111000720c */ /* 0x001fda0003f26270 */
[----:B------:R-:W-:Y:S01]  /*04b0*/  @!P1 MOV R17, R16 ;  /* 0x0000001000119202 */ /* 0x000fe20000000f00 */
[----:B------:R-:W-:Y:S04]  /*04c0*/  @!P1 STS [R6], R16 ;  /* 0x0000001006009388 */ /* 0x000fe80000000800 */
[----:B------:R-:W-:Y:S01]  /*04d0*/  STG.E desc[UR6][R10.64], R17 ;  /* 0x000000110a007986 */ /* 0x000fe2000c101906 */
[----:B------:R-:W-:Y:S06]  /*04e0*/  BAR.SYNC.DEFER_BLOCKING 0x0 ;  /* 0x0000000000007b1d */ /* 0x000fec0000010000 */
[----:B------:R-:W2:Y:S04]  /*04f0*/  LDG.E R20, desc[UR6][R20.64] ;  /* 0x0000000614147981 */ /* 0x000ea8000c1e1900 */
[----:B------:R-:W2:Y:S01]  /*0500*/  LDG.E R23, desc[UR6][R22.64] ;  /* 0x0000000616177981 */ /* 0x000ea2000c1e1900 */
[----:B------:R-:W-:Y:S01]  /*0510*/  IADD3 R26, PT, PT, R26, 0x4, RZ ;  /* 0x000000041a1a7810 */ /* 0x000fe20007ffe0ff */
[C---:B------:R-:W-:Y:S01]  /*0520*/  IMAD R27, R4.reuse, 0x4, R27 ;  /* 0x00000004041b7824 */ /* 0x040fe200078e021b */
[C---:B------:R-:W-:Y:S01]  /*0530*/  LEA R29, R4.reuse, R29, 0x2 ;  /* 0x0000001d041d7211 */ /* 0x040fe200078e10ff */
[----:B------:R-:W0:Y:S01]  /*0540*/  LDS R19, [R6] ;  /* 0x0000000006137984 */ /* 0x000e220000000800 */
[C---:B------:R-:W-:Y:S01]  /*0550*/  LEA R24, R4.reuse, R24, 0x2 ;  /* 0x0000001804187211 */ /* 0x040fe200078e10ff */
[----:B------:R-:W-:Y:S01]  /*0560*/  IMAD R25, R4, 0x4, R25 ;  /* 0x0000000404197824 */ /* 0x000fe200078e0219 */
[----:B------:R-:W-:Y:S01]  /*0570*/  IADD3 R9, PT, PT, R9, 0x4, RZ ;  /* 0x0000000409097810 */ /* 0x000fe20007ffe0ff */
[----:B--2---:R-:W-:-:S05]  /*0580*/  IMAD.IADD R18, R20, 0x1, R23 ;  /* 0x0000000114127824 */ /* 0x004fca00078e0217 */
[----:B0-----:R-:W-:-:S13]  /*0590*/  ISETP.GE.AND P1, PT, R18, R19, PT ;  /* 0x000000131200720c */ /* 0x001fda0003f26270 */
[----:B------:R-:W-:Y:S01]  /*05a0*/  @!P1 MOV R19, R18 ;  /* 0x0000001200139202 */ /* 0x000fe20000000f00 */
[----:B------:R2:W-:Y:S01]  /*05b0*/  @!P1 STS [R6], R18 ;  /* 0x0000001206009388 */ /* 0x0005e20000000800 */
[----:B------:R-:W-:-:S03]  /*05c0*/  ISETP.NE.AND P1, PT, R26, RZ, PT ;  /* 0x000000ff1a00720c */ /* 0x000fc60003f25270 */
[----:B------:R2:W-:Y:S01]  /*05d0*/  STG.E desc[UR6][R10.64], R19 ;  /* 0x000000130a007986 */ /* 0x0005e2000c101906 */
[----:B------:R-:W-:Y:S09]  /*05e0*/  BAR.SYNC.DEFER_BLOCKING 0x0 ;  /* 0x0000000000007b1d */ /* 0x000ff20000010000 */
[----:B------:R-:W-:Y:S05]  /*05f0*/  @P1 BRA `(.L_x_1) ;  /* 0xfffffffc00241947 */ /* 0x000fea000383ffff */
.L_x_0:
[----:B------:R-:W-:Y:S05]  /*0600*/  @!P0 EXIT ;  /* 0x000000000000894d */ /* 0x000fea0003800000 */
[----:B------:R-:W1:Y:S01]  /*0610*/  LDC.64 R14, c[0x0][0x388] ;  /* 0x0000e200ff0e7b82 */ /* 0x000e620000000a00 */
[-C--:B------:R-:W-:Y:S01]  /*0620*/  IMAD R3, R2, R7.reuse, R3 ;  /* 0x0000000702037224 */ /* 0x080fe200078e0203 */
[----:B------:R-:W-:Y:S01]  /*0630*/  IADD3 R17, PT, PT, R8, R7, RZ ;  /* 0x0000000708117210 */ /* 0x000fe20007ffe0ff */
[----:B------:R-:W-:Y:S02]  /*0640*/  IMAD.MOV R5, RZ, RZ, -R5 ;  /* 0x000000ffff057224 */ /* 0x000fe400078e0a05 */
[----:B------:R-:W-:-:S03]  /*0650*/  IMAD R7, R3, UR8, R0 ;  /* 0x0000000803077c24 */ /* 0x000fc6000f8e0200 */
[----:B0-----:R-:W0:Y:S04]  /*0660*/  LDC.64 R12, c[0x0][0x390] ;  /* 0x0000e400ff0c7b82 */ /* 0x001e280000000a00 */
.L_x_2:
[----:B-1----:R-:W-:Y:S01]  /*0670*/  IMAD.WIDE.U32 R2, R17, 0x4, R14 ;  /* 0x0000000411027825 */ /* 0x002fe200078e000e */
[----:B--23--:R-:W1:Y:S03]  /*0680*/  LDS R19, [R6] ;  /* 0x0000000006137984 */ /* 0x00ce660000000800 */
[----:B0-----:R-:W-:Y:S02]  /*0690*/  IMAD.WIDE.U32 R8, R7, 0x4, R12 ;  /* 0x0000000407087825 */ /* 0x001fe400078e000c */
[----:B------:R-:W2:Y:S04]  /*06a0*/  LDG.E R2, desc[UR6][R2.64] ;  /* 0x0000000602027981 */ /* 0x000ea8000c1e1900 */
[----:B------:R-:W2:Y:S01]  /*06b0*/  LDG.E R9, desc[UR6][R8.64] ;  /* 0x0000000608097981 */ /* 0x000ea2000c1e1900 */
[----:B------:R-:W-:Y:S01]  /*06c0*/  VIADD R5, R5, 0x1 ;  /* 0x0000000105057836 */ /* 0x000fe20000000000 */
[----:B------:R-:W-:-:S02]  /*06d0*/  IADD3 R7, PT, PT, R4, R7, RZ ;  /* 0x0000000704077210 */ /* 0x000fc40007ffe0ff */
[----:B------:R-:W-:Y:S02]  /*06e0*/  IADD3 R17, PT, PT, R17, 0x1, RZ ;  /* 0x0000000111117810 */ /* 0x000fe40007ffe0ff */
[----:B--2---:R-:W-:-:S04]  /*06f0*/  IADD3 R0, PT, PT, R2, R9, RZ ;  /* 0x0000000902007210 */ /* 0x004fc80007ffe0ff */
[----:B-1----:R-:W-:-:S13]  /*0700*/  ISETP.GE.AND P0, PT, R0, R19, PT ;  /* 0x000000130000720c */ /* 0x002fda0003f06270 */
[----:B------:R-:W-:Y:S01]  /*0710*/  @!P0 MOV R19, R0 ;  /* 0x0000000000138202 */ /* 0x000fe20000000f00 */
[----:B------:R3:W-:Y:S01]  /*0720*/  @!P0 STS [R6], R0 ;  /* 0x0000000006008388 */ /* 0x0007e20000000800 */
[----:B------:R-:W-:-:S03]  /*0730*/  ISETP.NE.AND P0, PT, R5, RZ, PT ;  /* 0x000000ff0500720c */ /* 0x000fc60003f05270 */
[----:B------:R3:W-:Y:S01]  /*0740*/  STG.E desc[UR6][R10.64], R19 ;  /* 0x000000130a007986 */ /* 0x0007e2000c101906 */
[----:B------:R-:W-:Y:S09]  /*0750*/  BAR.SYNC.DEFER_BLOCKING 0x0 ;  /* 0x0000000000007b1d */ /* 0x000ff20000010000 */
[----:B------:R-:W-:Y:S05]  /*0760*/  @P0 BRA `(.L_x_2) ;  /* 0xfffffffc00c00947 */ /* 0x000fea000383ffff */
[----:B------:R-:W-:Y:S05]  /*0770*/  EXIT ;  /* 0x000000000000794d */ /* 0x000fea0003800000 */
.L_x_3:
[----:B------:R-:W-:-:S00]  /*0780*/  BRA `(.L_x_3) ;  /* 0xfffffffc00fc7947 */ /* 0x000fc0000383ffff */
[----:B------:R-:W-:-:S00]  /*0790*/  NOP ;  /* 0x0000000000007918 */ /* 0x000fc00000000000 */
        /* <DEDUP_REMOVED lines=14> */
.L_x_9:


//--------------------- .text._Z8cal_PonePi       --------------------------
	.section	.text._Z8cal_PonePi,"ax",@progbits
	.align	128
        .global         _Z8cal_PonePi
        .type           _Z8cal_PonePi,@function
        .size           _Z8cal_PonePi,(.L_x_10 - _Z8cal_PonePi)
        .other          _Z8cal_PonePi,@"STO_CUDA_ENTRY STV_DEFAULT"
_Z8cal_PonePi:
.text._Z8cal_PonePi:
[----:B------:R-:W-:Y:S01]  /*0000*/  LDC R1, c[0x0][0x37c] ;  /* 0x0000df00ff017b82 */ /* 0x000fe20000000800 */
[----:B------:R-:W0:Y:S07]  /*0010*/  S2R R9, SR_TID.X ;  /* 0x0000000000097919 */ /* 0x000e2e0000002100 */
[----:B------:R-:W0:Y:S01]  /*0020*/  LDC R16, c[0x0][0x360] ;  /* 0x0000d800ff107b82 */ /* 0x000e220000000800 */
[----:B------:R-:W1:Y:S01]  /*0030*/  LDCU.64 UR6, c[0x0][0x358] ;  /* 0x00006b00ff0677ac */ /* 0x000e620008000a00 */
[----:B------:R-:W2:Y:S06]  /*0040*/  S2R R0, SR_TID.Y ;  /* 0x0000000000007919 */ /* 0x000eac0000002200 */
[----:B------:R-:W2:Y:S08]  /*0050*/  LDC R5, c[0x0][0x364] ;  /* 0x0000d900ff057b82 */ /* 0x000eb00000000800 */
[----:B------:R-:W0:Y:S08]  /*0060*/  S2UR UR4, SR_CTAID.X ;  /* 0x00000000000479c3 */ /* 0x000e300000002500 */
[----:B------:R-:W2:Y:S08]  /*0070*/  S2UR UR8, SR_CTAID.Y ;  /* 0x00000000000879c3 */ /* 0x000eb00000002600 */
[----:B------:R-:W3:Y:S08]  /*0080*/  LDC R4, c[0x0][0x374] ;  /* 0x0000dd00ff047b82 */ /* 0x000ef00000000800 */
[----:B------:R-:W4:Y:S01]  /*0090*/  LDC.64 R2, c[0x0][0x380] ;  /* 0x0000e000ff027b82 */ /* 0x000f220000000a00 */
[----:B0-----:R-:W-:-:S02]  /*00a0*/  IMAD R11, R16, UR4, R9 ;  /* 0x00000004100b7c24 */ /* 0x001fc4000f8e0209 */
[C---:B--2---:R-:W-:Y:S02]  /*00b0*/  IMAD R12, R5.reuse, UR8, R0 ;  /* 0x00000008050c7c24 */ /* 0x044fe4000f8e0200 */
[----:B---3--:R-:W-:-:S04]  /*00c0*/  IMAD R6, R5, R4, RZ ;  /* 0x0000000405067224 */ /* 0x008fc800078e02ff */
[----:B------:R-:W-:-:S04]  /*00d0*/  IMAD R7, R11, R6, R12 ;  /* 0x000000060b077224 */ /* 0x000fc800078e020c */
[----:B----4-:R-:W-:-:S05]  /*00e0*/  IMAD.WIDE R2, R7, 0x4, R2 ;  /* 0x0000000407027825 */ /* 0x010fca00078e0202 */
[----:B-1----:R-:W2:Y:S01]  /*00f0*/  LDG.E R13, desc[UR6][R2.64] ;  /* 0x00000006020d7981 */ /* 0x002ea2000c1e1900 */
[----:B------:R-:W0:Y:S01]  /*0100*/  S2UR UR5, SR_CgaCtaId ;  /* 0x00000000000579c3 */ /* 0x000e220000008800 */
[----:B------:R-:W-:Y:S01]  /*0110*/  UMOV UR4, 0x400 ;  /* 0x0000040000047882 */ /* 0x000fe20000000000 */
[C---:B------:R-:W-:Y:S01]  /*0120*/  ISETP.GE.U32.AND P1, PT, R16.reuse, 0x4, PT ;  /* 0x000000041000780c */ /* 0x040fe20003f26070 */
[----:B------:R-:W-:Y:S01]  /*0130*/  IMAD R8, R9, R5, R0 ;  /* 0x0000000509087224 */ /* 0x000fe200078e0200 */
[----:B------:R-:W-:Y:S01]  /*0140*/  LOP3.LUT R7, R16, 0x3, RZ, 0xc0, !PT ;  /* 0x0000000310077812 */ /* 0x000fe200078ec0ff */
[----:B------:R-:W-:Y:S02]  /*0150*/  IMAD.MOV.U32 R9, RZ, RZ, RZ ;  /* 0x000000ffff097224 */ /* 0x000fe400078e00ff */
[----:B------:R-:W-:Y:S01]  /*0160*/  IMAD R10, R11, R16, RZ ;  /* 0x000000100b0a7224 */ /* 0x000fe200078e02ff */
[----:B------:R-:W-:Y:S01]  /*0170*/  ISETP.NE.AND P0, PT, R7, RZ, PT ;  /* 0x000000ff0700720c */ /* 0x000fe20003f05270 */
[----:B0-----:R-:W-:-:S06]  /*0180*/  ULEA UR4, UR5, UR4, 0x18 ;  /* 0x0000000405047291 */ /* 0x001fcc000f8ec0ff */
[----:B------:R-:W-:-:S05]  /*0190*/  LEA R8, R8, UR4, 0x2 ;  /* 0x0000000408087c11 */ /* 0x000fca000f8e10ff */
[----:B--2---:R0:W-:Y:S01]  /*01a0*/  STS [R8], R13 ;  /* 0x0000000d08007388 */ /* 0x0041e20000000800 */
[----:B------:R-:W-:Y:S06]  /*01b0*/  BAR.SYNC.DEFER_BLOCKING 0x0 ;  /* 0x0000000000007b1d */ /* 0x000fec0000010000 */
[----:B------:R-:W-:Y:S05]  /*01c0*/  @!P1 BRA `(.L_x_4) ;  /* 0x0000000000a89947 */ /* 0x000fea0003800000 */
[----:B0-----:R-:W-:Y:S02]  /*01d0*/  LOP3.LUT R13, R16, 0xfffffffc, RZ, 0xc0, !PT ;  /* 0xfffffffc100d7812 */ /* 0x001fe400078ec0ff */
[----:B------:R-:W-:Y:S02]  /*01e0*/  LEA R14, R10, UR4, 0x2 ;  /* 0x000000040a0e7c11 */ /* 0x000fe4000f8e10ff */
[----:B------:R-:W-:Y:S01]  /*01f0*/  LEA R11, R12, UR4, 0x2 ;  /* 0x000000040c0b7c11 */ /* 0x000fe2000f8e10ff */
[----:B------:R-:W-:Y:S01]  /*0200*/  IMAD.MOV R12, RZ, RZ, -R13 ;  /* 0x000000ffff0c7224 */ /* 0x000fe200078e0a0d */
[----:B------:R-:W-:Y:S02]  /*0210*/  LOP3.LUT R9, R16, 0x7fc, RZ, 0xc0, !PT ;  /* 0x000007fc10097812 */ /* 0x000fe400078ec0ff */
[----:B------:R-:W-:-:S07]  /*0220*/  IADD3 R13, PT, PT, R14, 0x8, RZ ;  /* 0x000000080e0d7810 */ /* 0x000fce0007ffe0ff */
.L_x_5:
[----:B------:R-:W-:Y:S01]  /*0230*/  LDS R14, [R13+-0x8] ;  /* 0xfffff8000d0e7984 */ /* 0x000fe20000000800 */
[----:B------:R-:W-:-:S03]  /*0240*/  VIADD R12, R12, 0x4 ;  /* 0x000000040c0c7836 */ /* 0x000fc60000000000 */
[----:B------:R-:W0:Y:S04]  /*0250*/  LDS R15, [R11] ;  /* 0x000000000b0f7984 */ /* 0x000e280000000800 */
[----:B------:R-:W1:Y:S01]  /*0260*/  LDS R16, [R8] ;  /* 0x0000000008107984 */ /* 0x000e620000000800 */
[----:B0-----:R-:W-:Y:S02]  /*0270*/  IMAD.IADD R19, R14, 0x1, R15 ;  /* 0x000000010e137824 */ /* 0x001fe400078e020f */
[----:B------:R-:W-:-:S03]  /*0280*/  IMAD R15, R6, 0x4, R11 ;  /* 0x00000004060f7824 */ /* 0x000fc600078e020b */
[----:B-1----:R-:W-:-:S13]  /*0290*/  ISETP.GE.AND P1, PT, R19, R16, PT ;  /* 0x000000101300720c */ /* 0x002fda0003f26270 */
[----:B------:R-:W-:Y:S01]  /*02a0*/  @!P1 STS [R8], R19 ;  /* 0x0000001308009388 */ /* 0x000fe20000000800 */
[----:B------:R-:W-:Y:S06]  /*02b0*/  BAR.SYNC.DEFER_BLOCKING 0x0 ;  /* 0x0000000000007b1d */ /* 0x000fec0000010000 */
[----:B------:R-:W-:Y:S04]  /*02c0*/  LDS R15, [R15] ;  /* 0x000000000f0f7984 */ /* 0x000fe80000000800 */
[----:B------:R-:W0:Y:S04]  /*02d0*/  LDS R14, [R13+-0x4] ;  /* 0xfffffc000d0e7984 */ /* 0x000e280000000800 */
[----:B------:R-:W1:Y:S01]  /*02e0*/  LDS R16, [R8] ;  /* 0x0000000008107984 */ /* 0x000e620000000800 */
[----:B0-----:R-:W-:Y:S01]  /*02f0*/  IADD3 R21, PT, PT, R14, R15, RZ ;  /* 0x0000000f0e157210 */ /* 0x001fe20007ffe0ff */
[----:B------:R-:W-:-:S03]  /*0300*/  IMAD R15, R6, 0xc, R11 ;  /* 0x0000000c060f7824 */ /* 0x000fc600078e020b */
[----:B-1----:R-:W-:Y:S01]  /*0310*/  ISETP.GE.AND P1, PT, R21, R16, PT ;  /* 0x000000101500720c */ /* 0x002fe20003f26270 */
[C-C-:B------:R-:W-:Y:S02]  /*0320*/  IMAD R16, R6.reuse, 0x8, R11.reuse ;  /* 0x0000000806107824 */ /* 0x140fe400078e020b */
[----:B------:R-:W-:-:S10]  /*0330*/  IMAD R11, R6, 0x10, R11 ;  /* 0x00000010060b7824 */ /* 0x000fd400078e020b */
[----:B------:R-:W-:Y:S01]  /*0340*/  @!P1 STS [R8], R21 ;  /* 0x0000001508009388 */ /* 0x000fe20000000800 */
[----:B------:R-:W-:Y:S06]  /*0350*/  BAR.SYNC.DEFER_BLOCKING 0x0 ;  /* 0x0000000000007b1d */ /* 0x000fec0000010000 */
[----:B------:R-:W-:Y:S04]  /*0360*/  LDS R17, [R16] ;  /* 0x0000000010117984 */ /* 0x000fe80000000800 */
[----:B------:R-:W0:Y:S04]  /*0370*/  LDS R14, [R13] ;  /* 0x000000000d0e7984 */ /* 0x000e280000000800 */
[----:B------:R-:W1:Y:S01]  /*0380*/  LDS R18, [R8] ;  /* 0x0000000008127984 */ /* 0x000e620000000800 */
[----:B0-----:R-:W-:-:S05]  /*0390*/  IMAD.IADD R19, R14, 0x1, R17 ;  /* 0x000000010e137824 */ /* 0x001fca00078e0211 */
[----:B-1----:R-:W-:-:S13]  /*03a0*/  ISETP.GE.AND P1, PT, R19, R18, PT ;  /* 0x000000121300720c */ /* 0x002fda0003f26270 */
[----:B------:R-:W-:Y:S01]  /*03b0*/  @!P1 STS [R8], R19 ;  /* 0x0000001308009388 */ /* 0x000fe20000000800 */
[----:B------:R-:W-:Y:S06]  /*03c0*/  BAR.SYNC.DEFER_BLOCKING 0x0 ;  /* 0x0000000000007b1d */ /* 0x000fec0000010000 */
[----:B------:R-:W-:Y:S04]  /*03d0*/  LDS R15, [R15] ;  /* 0x000000000f0f7984 */ /* 0x000fe80000000800 */
[----:B------:R0:W1:Y:S04]  /*03e0*/  LDS R14, [R13+0x4] ;  /* 0x000004000d0e7984 */ /* 0x0000680000000800 */
[----:B------:R-:W2:Y:S01]  /*03f0*/  LDS R17, [R8] ;  /* 0x0000000008117984 */ /* 0x000ea20000000800 */
[----:B0-----:R-:W-:-:S02]  /*0400*/  IADD3 R13, PT, PT, R13, 0x10, RZ ;  /* 0x000000100d0d7810 */ /* 0x001fc40007ffe0ff */
[----:B-1----:R-:W-:-:S04]  /*0410*/  IADD3 R14, PT, PT, R14, R15, RZ ;  /* 0x0000000f0e0e7210 */ /* 0x002fc80007ffe0ff */
[----:B--2---:R-:W-:-:S13]  /*0420*/  ISETP.GE.AND P1, PT, R14, R17, PT ;  /* 0x000000110e00720c */ /* 0x004fda0003f26270 */
[----:B------:R1:W-:Y:S01]  /*0430*/  @!P1 STS [R8], R14 ;  /* 0x0000000e08009388 */ /* 0x0003e20000000800 */
[----:B------:R-:W-:Y:S01]  /*0440*/  BAR.SYNC.DEFER_BLOCKING 0x0 ;  /* 0x0000000000007b1d */ /* 0x000fe20000010000 */
[----:B------:R-:W-:-:S13]  /*0450*/  ISETP.NE.AND P1, PT, R12, RZ, PT ;  /* 0x000000ff0c00720c */ /* 0x000fda0003f25270 */
[----:B-1----:R-:W-:Y:S05]  /*0460*/  @P1 BRA `(.L_x_5) ;  /* 0xfffffffc00701947 */ /* 0x002fea000383ffff */
.L_x_4:
[----:B------:R-:W-:Y:S05]  /*0470*/  @!P0 BRA `(.L_x_6) ;  /* 0x0000000000488947 */ /* 0x000fea0003800000 */
[----:B------:R-:W-:Y:S01]  /*0480*/  IMAD R4, R4, R9, UR8 ;  /* 0x0000000804047e24 */ /* 0x000fe2000f8e0209 */
[----:B------:R-:W-:Y:S01]  /*0490*/  IADD3 R7, PT, PT, -R7, RZ, RZ ;  /* 0x000000ff07077210 */ /* 0x000fe20007ffe1ff */
[----:B------:R-:W-:Y:S02]  /*04a0*/  IMAD.IADD R9, R10, 0x1, R9 ;  /* 0x000000010a097824 */ /* 0x000fe400078e0209 */
[----:B------:R-:W-:-:S03]  /*04b0*/  IMAD R4, R4, R5, R0 ;  /* 0x0000000504047224 */ /* 0x000fc600078e0200 */
[----:B------:R-:W-:Y:S02]  /*04c0*/  LEA R9, R9, UR4, 0x2 ;  /* 0x0000000409097c11 */ /* 0x000fe4000f8e10ff */
[----:B------:R-:W-:-:S07]  /*04d0*/  LEA R5, R4, UR4, 0x2 ;  /* 0x0000000404057c11 */ /* 0x000fce000f8e10ff */
.L_x_7:
[----:B------:R1:W-:Y:S01]  /*04e0*/  LDS R0, [R9] ;  /* 0x0000000009007984 */ /* 0x0003e20000000800 */
[----:B------:R-:W-:-:S03]  /*04f0*/  IADD3 R7, PT, PT, R7, 0x1, RZ ;  /* 0x0000000107077810 */ /* 0x000fc60007ffe0ff */
[----:B------:R2:W3:Y:S04]  /*0500*/  LDS R11, [R5] ;  /* 0x00000000050b7984 */ /* 0x0004e80000000800 */
[----:B------:R-:W4:Y:S01]  /*0510*/  LDS R4, [R8] ;  /* 0x0000000008047984 */ /* 0x000f220000000800 */
[----:B-1----:R-:W-:Y:S01]  /*0520*/  VIADD R9, R9, 0x4 ;  /* 0x0000000409097836 */ /* 0x002fe20000000000 */
[----:B--2---:R-:W-:Y:S01]  /*0530*/  LEA R5, R6, R5, 0x2 ;  /* 0x0000000506057211 */ /* 0x004fe200078e10ff */
[----:B---3--:R-:W-:-:S05]  /*0540*/  IMAD.IADD R11, R0, 0x1, R11 ;  /* 0x00000001000b7824 */ /* 0x008fca00078e020b */
[----:B----4-:R-:W-:-:S13]  /*0550*/  ISETP.GE.AND P0, PT, R11, R4, PT ;  /* 0x000000040b00720c */ /* 0x010fda0003f06270 */
[----:B------:R1:W-:Y:S01]  /*0560*/  @!P0 STS [R8], R11 ;  /* 0x0000000b08008388 */ /* 0x0003e20000000800 */
[----:B------:R-:W-:Y:S01]  /*0570*/  BAR.SYNC.DEFER_BLOCKING 0x0 ;  /* 0x0000000000007b1d */ /* 0x000fe20000010000 */
[----:B------:R-:W-:-:S13]  /*0580*/  ISETP.NE.AND P0, PT, R7, RZ, PT ;  /* 0x000000ff0700720c */ /* 0x000fda0003f05270 */
[----:B-1----:R-:W-:Y:S05]  /*0590*/  @P0 BRA `(.L_x_7) ;  /* 0xfffffffc00d00947 */ /* 0x002fea000383ffff */
.L_x_6:
[----:B------:R-:W1:Y:S04]  /*05a0*/  LDS R5, [R8] ;  /* 0x0000000008057984 */ /* 0x000e680000000800 */
[----:B-1----:R-:W-:Y:S01]  /*05b0*/  STG.E desc[UR6][R2.64], R5 ;  /* 0x0000000502007986 */ /* 0x002fe2000c101906 */
[----:B------:R-:W-:Y:S06]  /*05c0*/  BAR.SYNC.DEFER_BLOCKING 0x0 ;  /* 0x0000000000007b1d */ /* 0x000fec0000010000 */
[----:B------:R-:W-:Y:S05]  /*05d0*/  EXIT ;  /* 0x000000000000794d */ /* 0x000fea0003800000 */
.L_x_8:
        /* <DEDUP_REMOVED lines=10> */
.L_x_10:


//--------------------- .nv.shared._Z8cal_PtwoPiS_S_ --------------------------
	.section	.nv.shared._Z8cal_PtwoPiS_S_,"aw",@nobits
	.sectionflags	@""
	.align	16
	.zero		1024


//--------------------- .nv.shared.reserved.0     --------------------------
	.section	.nv.shared.reserved.0,"aw",@nobits
	.weak		__nv_reservedSMEM_offset_0_alias
	.size		__nv_reservedSMEM_offset_0_alias, 0, 64
	.other		__nv_reservedSMEM_offset_0_alias,@"STO_CUDA_RESERVED_SHARED STV_DEFAULT"
__nv_reservedSMEM_offset_0_alias:
	.zero		0
	.zero		64


//--------------------- .nv.shared._Z8cal_PonePi  --------------------------
	.section	.nv.shared._Z8cal_PonePi,"aw",@nobits
	.sectionflags	@""
	.align	16
	.zero		1024


//--------------------- .nv.constant0._Z8cal_PtwoPiS_S_ --------------------------
	.section	.nv.constant0._Z8cal_PtwoPiS_S_,"a",@progbits
	.sectionflags	@""
	.align	4
.nv.constant0._Z8cal_PtwoPiS_S_:
	.zero		920


//--------------------- .nv.constant0._Z8cal_PonePi --------------------------
	.section	.nv.constant0._Z8cal_PonePi,"a",@progbits
	.sectionflags	@""
	.align	4
.nv.constant0._Z8cal_PonePi:
	.zero		904


//--------------------- SYMBOLS --------------------------

	.type		.nv.reservedSmem.offset0,@object
	.size		.nv.reservedSmem.offset0,0x4
	.type		.nv.reservedSmem.cap,@object
	.size		.nv.reservedSmem.cap,0x4
